	.headerflags	@"EF_CUDA_TEXMODE_UNIFIED EF_CUDA_64BIT_ADDRESS EF_CUDA_SM75 EF_CUDA_VIRTUAL_SM(EF_CUDA_SM75)"
	.elftype	@"ET_EXEC"


//--------------------- .nv.info                  --------------------------
	.section	.nv.info,"",@"SHT_CUDA_INFO"
	.align	4


	//----- nvinfo : EIATTR_REGCOUNT
	.align		4
        /*0000*/ 	.byte	0x04, 0x2f
        /*0002*/ 	.short	(.L_1 - .L_0)
	.align		4
.L_0:
        /*0004*/ 	.word	index@(_Z3addiPfS_)
        /*0008*/ 	.word	0x0000000b


	//----- nvinfo : EIATTR_MAX_STACK_SIZE
	.align		4
.L_1:
        /*000c*/ 	.byte	0x04, 0x23
        /*000e*/ 	.short	(.L_3 - .L_2)
	.align		4
.L_2:
        /*0010*/ 	.word	index@(_Z3addiPfS_)
        /*0014*/ 	.word	0x00000000


	//----- nvinfo : EIATTR_MIN_STACK_SIZE
	.align		4
.L_3:
        /*0018*/ 	.byte	0x04, 0x12
        /*001a*/ 	.short	(.L_5 - .L_4)
	.align		4
.L_4:
        /*001c*/ 	.word	index@(_Z3addiPfS_)
        /*0020*/ 	.word	0x00000000


	//----- nvinfo : EIATTR_FRAME_SIZE
	.align		4
.L_5:
        /*0024*/ 	.byte	0x04, 0x11
        /*0026*/ 	.short	(.L_7 - .L_6)
	.align		4
.L_6:
        /*0028*/ 	.word	index@(_Z3addiPfS_)
        /*002c*/ 	.word	0x00000000
.L_7:


//--------------------- .nv.info._Z3addiPfS_      --------------------------
	.section	.nv.info._Z3addiPfS_,"",@"SHT_CUDA_INFO"
	.align	4


	//----- nvinfo : EIATTR_SW_WAR
	.align		4
        /*0000*/ 	.byte	0x04, 0x36
        /*0002*/ 	.short	(.L_9 - .L_8)
.L_8:
        /*0004*/ 	.word	0x00000001


	//----- nvinfo : EIATTR_CUDA_API_VERSION
	.align		4
.L_9:
        /*0008*/ 	.byte	0x04, 0x37
        /*000a*/ 	.short	(.L_11 - .L_10)
.L_10:
        /*000c*/ 	.word	0x00000074


	//----- nvinfo : EIATTR_PARAM_CBANK
	.align		4
.L_11:
        /*0010*/ 	.byte	0x04, 0x0a
        /*0012*/ 	.short	(.L_13 - .L_12)
	.align		4
.L_12:
        /*0014*/ 	.word	index@(.nv.constant0._Z3addiPfS_)
        /*0018*/ 	.short	0x0160
        /*001a*/ 	.short	0x0018


	//----- nvinfo : EIATTR_CBANK_PARAM_SIZE
	.align		4
.L_13:
        /*001c*/ 	.byte	0x03, 0x19
        /*001e*/ 	.short	0x0018


	//----- nvinfo : EIATTR_KPARAM_INFO
	.align		4
        /*0020*/ 	.byte	0x04, 0x17
        /*0022*/ 	.short	(.L_15 - .L_14)
.L_14:
        /*0024*/ 	.word	0x00000000
        /*0028*/ 	.short	0x0002
        /*002a*/ 	.short	0x0010
        /*002c*/ 	.byte	0x00, 0xf0, 0x21, 0x00


	//----- nvinfo : EIATTR_KPARAM_INFO
	.align		4
.L_15:
        /*0030*/ 	.byte	0x04, 0x17
        /*0032*/ 	.short	(.L_17 - .L_16)
.L_16:
        /*0034*/ 	.word	0x00000000
        /*0038*/ 	.short	0x0001
        /*003a*/ 	.short	0x0008
        /*003c*/ 	.byte	0x00, 0xf0, 0x21, 0x00


	//----- nvinfo : EIATTR_KPARAM_INFO
	.align		4
.L_17:
        /*0040*/ 	.byte	0x04, 0x17
        /*0042*/ 	.short	(.L_19 - .L_18)
.L_18:
        /*0044*/ 	.word	0x00000000
        /*0048*/ 	.short	0x0000
        /*004a*/ 	.short	0x0000
        /*004c*/ 	.byte	0x00, 0xf0, 0x11, 0x00


	//----- nvinfo : EIATTR_MAXREG_COUNT
	.align		4
.L_19:
        /*0050*/ 	.byte	0x03, 0x1b
        /*0052*/ 	.short	0x00ff


	//----- nvinfo : EIATTR_EXIT_INSTR_OFFSETS
	.align		4
        /*0054*/ 	.byte	0x04, 0x1c
        /*0056*/ 	.short	(.L_21 - .L_20)


	//   ....[0]....
.L_20:
        /*0058*/ 	.word	0x00000030


	//   ....[1]....
        /*005c*/ 	.word	0x000009e0


	//   ....[2]....
        /*0060*/ 	.word	0x00000b50
.L_21:


//--------------------- .nv.rel.action            --------------------------
	.section	.nv.rel.action,"",@"SHT_CUDA_RELOCINFO"
	.align	8
	.sectionentsize	8
        /*0000*/ 	.byte	0x4b, 0x00, 0x00, 0x00, 0x00, 0x00, 0x00, 0x00, 0x00, 0x02, 0x02, 0x08, 0x10, 0x0a, 0x2f, 0x22
        /* <DEDUP_REMOVED lines=12> */
        /*00d0*/ 	.byte	0x00, 0x00, 0x00, 0x14, 0x2c, 0x00, 0x00, 0x00


//--------------------- .nv.constant0._Z3addiPfS_ --------------------------
	.section	.nv.constant0._Z3addiPfS_,"a",@progbits
	.align	4
.nv.constant0._Z3addiPfS_:
	.zero		376


//--------------------- .text._Z3addiPfS_         --------------------------
	.section	.text._Z3addiPfS_,"ax",@progbits
	.sectioninfo	@"SHI_REGISTERS=11"
	.align	128
        .global         _Z3addiPfS_
        .type           _Z3addiPfS_,@function
        .size           _Z3addiPfS_,(.L_x_7 - _Z3addiPfS_)
        .other          _Z3addiPfS_,@"STO_CUDA_ENTRY STV_DEFAULT"
_Z3addiPfS_:
.text._Z3addiPfS_:
[----:B------:R-:W-:-:S02]  /*0000*/  MOV R1, c[0x0][0x28] ;  /* 0x00000a0000017a02 */ /* 0x000fc40000000f00 */
[----:B------:R-:W-:-:S04]  /*0010*/  MOV R0, c[0x0][0x160] ;  /* 0x0000580000007a02 */ /* 0x000fc80000000f00 */
[----:B------:R-:W-:-:S12]  /*0020*/  ISETP.GE.AND P0, PT, R0, 0x1, PT ;  /* 0x000000010000780c */ /* 0x000fd80003f06270 */
[----:B------:R-:W-:Y:S05]  /*0030*/  @!P0 EXIT ;  /* 0x000000000000894d */ /* 0x000fea0003800000 */
[C---:B------:R-:W-:Y:S01]  /*0040*/  IADD3 R2, R0.reuse, -0x1, RZ ;  /* 0xffffffff00027810 */ /* 0x040fe20007ffe0ff */
[----:B------:R-:W-:Y:S01]  /*0050*/  UMOV UR4, URZ ;  /* 0x0000003f00047c82 */ /* 0x000fe20008000000 */
[----:B------:R-:W-:Y:S02]  /*0060*/  LOP3.LUT R0, R0, 0x3, RZ, 0xc0, !PT ;  /* 0x0000000300007812 */ /* 0x000fe400078ec0ff */
[----:B------:R-:W-:-:S12]  /*0070*/  ISETP.GE.U32.AND P0, PT, R2, 0x3, PT ;  /* 0x000000030200780c */ /* 0x000fd80003f06070 */
[----:B------:R-:W-:Y:S05]  /*0080*/  @!P0 BRA `(.L_x_0) ;  /* 0x0000094000008947 */ /* 0x000fea0003800000 */
[----:B------:R-:W-:Y:S01]  /*0090*/  IADD3 R2, -R0, c[0x0][0x160], RZ ;  /* 0x0000580000027a10 */ /* 0x000fe20007ffe1ff */
[----:B------:R-:W-:Y:S02]  /*00a0*/  ULDC.64 UR6, c[0x0][0x170] ;  /* 0x00005c0000067ab9 */ /* 0x000fe40000000a00 */
[----:B------:R-:W-:Y:S01]  /*00b0*/  ULDC.64 UR8, c[0x0][0x168] ;  /* 0x00005a0000087ab9 */ /* 0x000fe20000000a00 */
[----:B------:R-:W-:-:S12]  /*00c0*/  ISETP.GT.AND P0, PT, R2, RZ, PT ;  /* 0x000000ff0200720c */ /* 0x000fd80003f04270 */
[----:B------:R-:W-:Y:S05]  /*00d0*/  @!P0 BRA `(.L_x_1) ;  /* 0x0000077000008947 */ /* 0x000fea0003800000 */
[----:B------:R-:W-:Y:S02]  /*00e0*/  ISETP.GT.AND P1, PT, R2, 0xc, PT ;  /* 0x0000000c0200780c */ /* 0x000fe40003f24270 */
[----:B------:R-:W-:-:S10]  /*00f0*/  PLOP3.LUT P0, PT, PT, PT, PT, 0x80, 0x0 ;  /* 0x000000000000781c */ /* 0x000fd40003f0f070 */
[----:B------:R-:W-:Y:S05]  /*0100*/  @!P1 BRA `(.L_x_2) ;  /* 0x0000049000009947 */ /* 0x000fea0003800000 */
[----:B------:R-:W-:-:S02]  /*0110*/  PLOP3.LUT P0, PT, PT, PT, PT, 0x8, 0x0 ;  /* 0x000000000000781c */ /* 0x000fc40003f0e170 */
.L_x_3:
[----:B0-----:R-:W2:Y:S04]  /*0120*/  LDG.E.SYS R3, [UR6] ;  /* 0x00000006ff037981 */ /* 0x001ea8000c1ee900 */
[----:B------:R-:W2:Y:S02]  /*0130*/  LDG.E.SYS R4, [UR8] ;  /* 0x00000008ff047981 */ /* 0x000ea4000c1ee900 */
[----:B--2---:R-:W-:Y:S02]  /*0140*/  FADD R3, R3, R4 ;  /* 0x0000000403037221 */ /* 0x004fe40000000000 */
[----:B------:R-:W2:Y:S06]  /*0150*/  LDG.E.SYS R4, [UR6+0x4] ;  /* 0x00000406ff047981 */ /* 0x000eac000c1ee900 */
[----:B------:R0:W-:Y:S04]  /*0160*/  STG.E.SYS [UR6], R3 ;  /* 0x00000003ff007986 */ /* 0x0001e8000c10e906 */
[----:B------:R-:W2:Y:S04]  /*0170*/  LDG.E.SYS R5, [UR8+0x4] ;  /* 0x00000408ff057981 */ /* 0x000ea8000c1ee900 */
[----:B0-----:R-:W3:Y:S01]  /*0180*/  LDG.E.SYS R3, [UR6+0x10] ;  /* 0x00001006ff037981 */ /* 0x001ee2000c1ee900 */
[----:B--2---:R-:W-:-:S03]  /*0190*/  FADD R4, R4, R5 ;  /* 0x0000000504047221 */ /* 0x004fc60000000000 */
[----:B------:R-:W2:Y:S05]  /*01a0*/  LDG.E.SYS R5, [UR6+0x8] ;  /* 0x00000806ff057981 */ /* 0x000eaa000c1ee900 */
[----:B------:R0:W-:Y:S04]  /*01b0*/  STG.E.SYS [UR6+0x4], R4 ;  /* 0x00000404ff007986 */ /* 0x0001e8000c10e906 */
[----:B------:R-:W2:Y:S04]  /*01c0*/  LDG.E.SYS R6, [UR8+0x8] ;  /* 0x00000808ff067981 */ /* 0x000ea8000c1ee900 */
[----:B0-----:R-:W4:Y:S01]  /*01d0*/  LDG.E.SYS R4, [UR6+0x14] ;  /* 0x00001406ff047981 */ /* 0x001f22000c1ee900 */
[----:B--2---:R-:W-:-:S03]  /*01e0*/  FADD R5, R5, R6 ;  /* 0x0000000605057221 */ /* 0x004fc60000000000 */
[----:B------:R-:W2:Y:S05]  /*01f0*/  LDG.E.SYS R6, [UR6+0xc] ;  /* 0x00000c06ff067981 */ /* 0x000eaa000c1ee900 */
[----:B------:R0:W-:Y:S04]  /*0200*/  STG.E.SYS [UR6+0x8], R5 ;  /* 0x00000805ff007986 */ /* 0x0001e8000c10e906 */
[----:B------:R-:W2:Y:S04]  /*0210*/  LDG.E.SYS R7, [UR8+0xc] ;  /* 0x00000c08ff077981 */ /* 0x000ea8000c1ee900 */
[----:B0-----:R-:W5:Y:S01]  /*0220*/  LDG.E.SYS R5, [UR6+0x18] ;  /* 0x00001806ff057981 */ /* 0x001f62000c1ee900 */
[----:B--2---:R-:W-:-:S08]  /*0230*/  FADD R6, R6, R7 ;  /* 0x0000000706067221 */ /* 0x004fd00000000000 */
[----:B------:R0:W-:Y:S04]  /*0240*/  STG.E.SYS [UR6+0xc], R6 ;  /* 0x00000c06ff007986 */ /* 0x0001e8000c10e906 */
[----:B------:R-:W3:Y:S04]  /*0250*/  LDG.E.SYS R8, [UR8+0x10] ;  /* 0x00001008ff087981 */ /* 0x000ee8000c1ee900 */
[----:B0-----:R-:W2:Y:S01]  /*0260*/  LDG.E.SYS R6, [UR6+0x1c] ;  /* 0x00001c06ff067981 */ /* 0x001ea2000c1ee900 */
[----:B---3--:R-:W-:-:S08]  /*0270*/  FADD R3, R3, R8 ;  /* 0x0000000803037221 */ /* 0x008fd00000000000 */
[----:B------:R0:W-:Y:S04]  /*0280*/  STG.E.SYS [UR6+0x10], R3 ;  /* 0x00001003ff007986 */ /* 0x0001e8000c10e906 */
[----:B------:R-:W4:Y:S04]  /*0290*/  LDG.E.SYS R7, [UR8+0x14] ;  /* 0x00001408ff077981 */ /* 0x000f28000c1ee900 */
[----:B0-----:R-:W3:Y:S01]  /*02a0*/  LDG.E.SYS R3, [UR6+0x20] ;  /* 0x00002006ff037981 */ /* 0x001ee2000c1ee900 */
[----:B----4-:R-:W-:-:S08]  /*02b0*/  FADD R4, R4, R7 ;  /* 0x0000000704047221 */ /* 0x010fd00000000000 */
[----:B------:R0:W-:Y:S04]  /*02c0*/  STG.E.SYS [UR6+0x14], R4 ;  /* 0x00001404ff007986 */ /* 0x0001e8000c10e906 */
[----:B------:R-:W5:Y:S04]  /*02d0*/  LDG.E.SYS R8, [UR8+0x18] ;  /* 0x00001808ff087981 */ /* 0x000f68000c1ee900 */
[----:B0-----:R-:W4:Y:S01]  /*02e0*/  LDG.E.SYS R4, [UR6+0x24] ;  /* 0x00002406ff047981 */ /* 0x001f22000c1ee900 */
[----:B-----5:R-:W-:-:S08]  /*02f0*/  FADD R5, R5, R8 ;  /* 0x0000000805057221 */ /* 0x020fd00000000000 */
        /* <DEDUP_REMOVED lines=25> */
[----:B------:R-:W4:Y:S02]  /*0490*/  LDG.E.SYS R7, [UR8+0x34] ;  /* 0x00003408ff077981 */ /* 0x000f24000c1ee900 */
[----:B----4-:R-:W-:-:S08]  /*04a0*/  FADD R4, R4, R7 ;  /* 0x0000000704047221 */ /* 0x010fd00000000000 */
[----:B------:R0:W-:Y:S04]  /*04b0*/  STG.E.SYS [UR6+0x34], R4 ;  /* 0x00003404ff007986 */ /* 0x0001e8000c10e906 */
[----:B------:R-:W5:Y:S02]  /*04c0*/  LDG.E.SYS R8, [UR8+0x38] ;  /* 0x00003808ff087981 */ /* 0x000f64000c1ee900 */
[----:B-----5:R-:W-:-:S08]  /*04d0*/  FADD R5, R5, R8 ;  /* 0x0000000805057221 */ /* 0x020fd00000000000 */
[----:B------:R0:W-:Y:S04]  /*04e0*/  STG.E.SYS [UR6+0x38], R5 ;  /* 0x00003805ff007986 */ /* 0x0001e8000c10e906 */
[----:B------:R-:W2:Y:S01]  /*04f0*/  LDG.E.SYS R7, [UR8+0x3c] ;  /* 0x00003c08ff077981 */ /* 0x000ea2000c1ee900 */
[----:B------:R-:W-:-:S04]  /*0500*/  IADD3 R2, R2, -0x10, RZ ;  /* 0xfffffff002027810 */ /* 0x000fc80007ffe0ff */
[----:B------:R-:W-:Y:S01]  /*0510*/  ISETP.GT.AND P1, PT, R2, 0xc, PT ;  /* 0x0000000c0200780c */ /* 0x000fe20003f24270 */
[----:B------:R-:W-:Y:S02]  /*0520*/  UIADD3 UR8, UP0, UR8, 0x40, URZ ;  /* 0x0000004008087890 */ /* 0x000fe4000ff1e03f */
[----:B------:R-:W-:Y:S02]  /*0530*/  UIADD3 UR4, UR4, 0x10, URZ ;  /* 0x0000001004047890 */ /* 0x000fe4000fffe03f */
[----:B------:R-:W-:Y:S01]  /*0540*/  UIADD3.X UR9, URZ, UR9, URZ, UP0, !UPT ;  /* 0x000000093f097290 */ /* 0x000fe200087fe43f */
[----:B--2---:R-:W-:-:S08]  /*0550*/  FADD R6, R6, R7 ;  /* 0x0000000706067221 */ /* 0x004fd00000000000 */
[----:B------:R0:W-:Y:S01]  /*0560*/  STG.E.SYS [UR6+0x3c], R6 ;  /* 0x00003c06ff007986 */ /* 0x0001e2000c10e906 */
[----:B------:R-:W-:-:S04]  /*0570*/  UIADD3 UR6, UP1, UR6, 0x40, URZ ;  /* 0x0000004006067890 */ /* 0x000fc8000ff3e03f */
[----:B------:R-:W-:Y:S01]  /*0580*/  UIADD3.X UR7, URZ, UR7, URZ, UP1, !UPT ;  /* 0x000000073f077290 */ /* 0x000fe20008ffe43f */
[----:B------:R-:W-:Y:S08]  /*0590*/  @P1 BRA `(.L_x_3) ;  /* 0xfffffb8000001947 */ /* 0x000ff0000383ffff */
.L_x_2:
[----:B------:R-:W-:-:S12]  /*05a0*/  ISETP.GT.AND P1, PT, R2, 0x4, PT ;  /* 0x000000040200780c */ /* 0x000fd80003f24270 */
[----:B------:R-:W-:Y:S05]  /*05b0*/  @!P1 BRA `(.L_x_4) ;  /* 0x0000027000009947 */ /* 0x000fea0003800000 */
        /* <DEDUP_REMOVED lines=30> */
[----:B------:R-:W-:Y:S01]  /*07a0*/  UIADD3 UR8, UP0, UR8, 0x20, URZ ;  /* 0x0000002008087890 */ /* 0x000fe2000ff1e03f */
[----:B------:R-:W-:Y:S02]  /*07b0*/  PLOP3.LUT P0, PT, PT, PT, PT, 0x8, 0x0 ;  /* 0x000000000000781c */ /* 0x000fe40003f0e170 */
[----:B------:R-:W-:Y:S01]  /*07c0*/  IADD3 R2, R2, -0x8, RZ ;  /* 0xfffffff802027810 */ /* 0x000fe20007ffe0ff */
[----:B------:R-:W-:Y:S02]  /*07d0*/  UIADD3 UR4, UR4, 0x8, URZ ;  /* 0x0000000804047890 */ /* 0x000fe4000fffe03f */
[----:B------:R-:W-:Y:S01]  /*07e0*/  UIADD3.X UR9, URZ, UR9, URZ, UP0, !UPT ;  /* 0x000000093f097290 */ /* 0x000fe200087fe43f */
[----:B--2---:R-:W-:-:S08]  /*07f0*/  FADD R6, R6, R7 ;  /* 0x0000000706067221 */ /* 0x004fd00000000000 */
[----:B------:R0:W-:Y:S01]  /*0800*/  STG.E.SYS [UR6+0x1c], R6 ;  /* 0x00001c06ff007986 */ /* 0x0001e2000c10e906 */
[----:B------:R-:W-:-:S04]  /*0810*/  UIADD3 UR6, UP1, UR6, 0x20, URZ ;  /* 0x0000002006067890 */ /* 0x000fc8000ff3e03f */
[----:B------:R-:W-:-:S02]  /*0820*/  UIADD3.X UR7, URZ, UR7, URZ, UP1, !UPT ;  /* 0x000000073f077290 */ /* 0x000fc40008ffe43f */
.L_x_4:
[----:B------:R-:W-:-:S12]  /*0830*/  ISETP.NE.OR P0, PT, R2, RZ, P0 ;  /* 0x000000ff0200720c */ /* 0x000fd80000705670 */
[----:B------:R-:W-:Y:S05]  /*0840*/  @!P0 BRA `(.L_x_0) ;  /* 0x0000018000008947 */ /* 0x000fea0003800000 */
.L_x_1:
[----:B0-----:R-:W2:Y:S04]  /*0850*/  LDG.E.SYS R3, [UR6] ;  /* 0x00000006ff037981 */ /* 0x001ea8000c1ee900 */
[----:B------:R-:W2:Y:S02]  /*0860*/  LDG.E.SYS R4, [UR8] ;  /* 0x00000008ff047981 */ /* 0x000ea4000c1ee900 */
[----:B--2---:R-:W-:Y:S02]  /*0870*/  FADD R3, R3, R4 ;  /* 0x0000000403037221 */ /* 0x004fe40000000000 */
[----:B------:R-:W2:Y:S06]  /*0880*/  LDG.E.SYS R4, [UR6+0x4] ;  /* 0x00000406ff047981 */ /* 0x000eac000c1ee900 */
[----:B------:R0:W-:Y:S04]  /*0890*/  STG.E.SYS [UR6], R3 ;  /* 0x00000003ff007986 */ /* 0x0001e8000c10e906 */
[----:B------:R-:W2:Y:S02]  /*08a0*/  LDG.E.SYS R5, [UR8+0x4] ;  /* 0x00000408ff057981 */ /* 0x000ea4000c1ee900 */
[----:B--2---:R-:W-:-:S02]  /*08b0*/  FADD R4, R4, R5 ;  /* 0x0000000504047221 */ /* 0x004fc40000000000 */
[----:B------:R-:W2:Y:S06]  /*08c0*/  LDG.E.SYS R5, [UR6+0x8] ;  /* 0x00000806ff057981 */ /* 0x000eac000c1ee900 */
[----:B------:R0:W-:Y:S04]  /*08d0*/  STG.E.SYS [UR6+0x4], R4 ;  /* 0x00000404ff007986 */ /* 0x0001e8000c10e906 */
[----:B------:R-:W2:Y:S02]  /*08e0*/  LDG.E.SYS R6, [UR8+0x8] ;  /* 0x00000808ff067981 */ /* 0x000ea4000c1ee900 */
[----:B--2---:R-:W-:-:S02]  /*08f0*/  FADD R5, R5, R6 ;  /* 0x0000000605057221 */ /* 0x004fc40000000000 */
[----:B------:R-:W2:Y:S06]  /*0900*/  LDG.E.SYS R6, [UR6+0xc] ;  /* 0x00000c06ff067981 */ /* 0x000eac000c1ee900 */
[----:B------:R0:W-:Y:S04]  /*0910*/  STG.E.SYS [UR6+0x8], R5 ;  /* 0x00000805ff007986 */ /* 0x0001e8000c10e906 */
[----:B------:R-:W2:Y:S01]  /*0920*/  LDG.E.SYS R7, [UR8+0xc] ;  /* 0x00000c08ff077981 */ /* 0x000ea2000c1ee900 */
[----:B------:R-:W-:Y:S01]  /*0930*/  IADD3 R2, R2, -0x4, RZ ;  /* 0xfffffffc02027810 */ /* 0x000fe20007ffe0ff */
[----:B------:R-:W-:-:S02]  /*0940*/  UIADD3 UR8, UP0, UR8, 0x10, URZ ;  /* 0x0000001008087890 */ /* 0x000fc4000ff1e03f */
[----:B------:R-:W-:Y:S01]  /*0950*/  UIADD3 UR4, UR4, 0x4, URZ ;  /* 0x0000000404047890 */ /* 0x000fe2000fffe03f */
[----:B------:R-:W-:Y:S01]  /*0960*/  ISETP.NE.AND P0, PT, R2, RZ, PT ;  /* 0x000000ff0200720c */ /* 0x000fe20003f05270 */
[----:B------:R-:W-:Y:S01]  /*0970*/  UIADD3.X UR9, URZ, UR9, URZ, UP0, !UPT ;  /* 0x000000093f097290 */ /* 0x000fe200087fe43f */
[----:B--2---:R-:W-:-:S08]  /*0980*/  FADD R6, R6, R7 ;  /* 0x0000000706067221 */ /* 0x004fd00000000000 */
[----:B------:R0:W-:Y:S01]  /*0990*/  STG.E.SYS [UR6+0xc], R6 ;  /* 0x00000c06ff007986 */ /* 0x0001e2000c10e906 */
[----:B------:R-:W-:-:S04]  /*09a0*/  UIADD3 UR6, UP1, UR6, 0x10, URZ ;  /* 0x0000001006067890 */ /* 0x000fc8000ff3e03f */
[----:B------:R-:W-:Y:S01]  /*09b0*/  UIADD3.X UR7, URZ, UR7, URZ, UP1, !UPT ;  /* 0x000000073f077290 */ /* 0x000fe20008ffe43f */
[----:B0-----:R-:W-:Y:S08]  /*09c0*/  @P0 BRA `(.L_x_1) ;  /* 0xfffffe8000000947 */ /* 0x001ff0000383ffff */
.L_x_0:
[----:B------:R-:W-:-:S12]  /*09d0*/  ISETP.NE.AND P0, PT, R0, RZ, PT ;  /* 0x000000ff0000720c */ /* 0x000fd80003f05270 */
[----:B------:R-:W-:Y:S05]  /*09e0*/  @!P0 EXIT ;  /* 0x000000000000894d */ /* 0x000fea0003800000 */
[----:B------:R-:W-:Y:S02]  /*09f0*/  UMOV UR5, 0x4 ;  /* 0x0000000400057882 */ /* 0x000fe40000000000 */
[----:B------:R-:W-:Y:S02]  /*0a00*/  ULDC.64 UR6, c[0x0][0x170] ;  /* 0x00005c0000067ab9 */ /* 0x000fe40000000a00 */
[----:B------:R-:W-:Y:S02]  /*0a10*/  ULDC.64 UR8, c[0x0][0x168] ;  /* 0x00005a0000087ab9 */ /* 0x000fe40000000a00 */
[----:B------:R-:W-:Y:S02]  /*0a20*/  UIMAD.WIDE UR6, UR4, UR5, UR6 ;  /* 0x00000005040672a5 */ /* 0x000fe4000f8e0206 */
[----:B------:R-:W-:-:S05]  /*0a30*/  UIMAD.WIDE UR4, UR4, UR5, UR8 ;  /* 0x00000005040472a5 */ /* 0x000fca000f8e0208 */
[----:B------:R-:W-:Y:S02]  /*0a40*/  UMOV UR8, UR6 ;  /* 0x0000000600087c82 */ /* 0x000fe40008000000 */
[----:B------:R-:W-:Y:S02]  /*0a50*/  UMOV UR9, UR7 ;  /* 0x0000000700097c82 */ /* 0x000fe40008000000 */
[----:B------:R-:W-:Y:S02]  /*0a60*/  UMOV UR6, UR4 ;  /* 0x0000000400067c82 */ /* 0x000fe40008000000 */
[----:B------:R-:W-:-:S02]  /*0a70*/  UMOV UR7, UR5 ;  /* 0x0000000500077c82 */ /* 0x000fc40008000000 */
.L_x_5:
[----:B------:R-:W-:Y:S01]  /*0a80*/  UMOV UR4, UR8 ;  /* 0x0000000800047c82 */ /* 0x000fe20008000000 */
[----:B0-----:R-:W2:Y:S01]  /*0a90*/  LDG.E.SYS R3, [UR6] ;  /* 0x00000006ff037981 */ /* 0x001ea2000c1ee900 */
[----:B------:R-:W-:-:S03]  /*0aa0*/  UMOV UR5, UR9 ;  /* 0x0000000900057c82 */ /* 0x000fc60008000000 */
[----:B------:R-:W2:Y:S01]  /*0ab0*/  LDG.E.SYS R2, [UR4] ;  /* 0x00000004ff027981 */ /* 0x000ea2000c1ee900 */
[----:B------:R-:W-:-:S04]  /*0ac0*/  IADD3 R0, R0, -0x1, RZ ;  /* 0xffffffff00007810 */ /* 0x000fc80007ffe0ff */
[----:B------:R-:W-:Y:S01]  /*0ad0*/  ISETP.NE.AND P0, PT, R0, RZ, PT ;  /* 0x000000ff0000720c */ /* 0x000fe20003f05270 */
[----:B------:R-:W-:Y:S02]  /*0ae0*/  UIADD3 UR8, UP0, UR4, 0x4, URZ ;  /* 0x0000000404087890 */ /* 0x000fe4000ff1e03f */
[----:B------:R-:W-:Y:S02]  /*0af0*/  UIADD3 UR6, UP1, UR6, 0x4, URZ ;  /* 0x0000000406067890 */ /* 0x000fe4000ff3e03f */
[----:B------:R-:W-:Y:S02]  /*0b00*/  UIADD3.X UR9, URZ, UR5, URZ, UP0, !UPT ;  /* 0x000000053f097290 */ /* 0x000fe400087fe43f */
[----:B------:R-:W-:Y:S01]  /*0b10*/  UIADD3.X UR7, URZ, UR7, URZ, UP1, !UPT ;  /* 0x000000073f077290 */ /* 0x000fe20008ffe43f */
[----:B--2---:R-:W-:-:S08]  /*0b20*/  FADD R2, R2, R3 ;  /* 0x0000000302027221 */ /* 0x004fd00000000000 */
[----:B------:R0:W-:Y:S01]  /*0b30*/  STG.E.SYS [UR4], R2 ;  /* 0x00000002ff007986 */ /* 0x0001e2000c10e904 */
[----:B------:R-:W-:Y:S05]  /*0b40*/  @P0 BRA `(.L_x_5) ;  /* 0xffffff3000000947 */ /* 0x000fea000383ffff */
[----:B------:R-:W-:Y:S05]  /*0b50*/  EXIT ;  /* 0x000000000000794d */ /* 0x000fea0003800000 */
.L_x_6:
[----:B------:R-:W-:-:S00]  /*0b60*/  BRA `(.L_x_6) ;  /* 0xfffffff000007947 */ /* 0x000fc0000383ffff */
[----:B------:R-:W-:-:S00]  /*0b70*/  NOP ;  /* 0x0000000000007918 */ /* 0x000fc00000000000 */
.L_x_7:
